//
// Generated by NVIDIA NVVM Compiler
//
// Compiler Build ID: CL-36424714
// Cuda compilation tools, release 13.0, V13.0.88
// Based on NVVM 20.0.0
//

.version 9.0
.target sm_100
.address_size 64

	// .globl	_Z10vectorMultPfS_S_i

.visible .entry _Z10vectorMultPfS_S_i(
	.param .u64 .ptr .align 1 _Z10vectorMultPfS_S_i_param_0,
	.param .u64 .ptr .align 1 _Z10vectorMultPfS_S_i_param_1,
	.param .u64 .ptr .align 1 _Z10vectorMultPfS_S_i_param_2,
	.param .u32 _Z10vectorMultPfS_S_i_param_3
)
{
	.reg .pred 	%p<3>;
	.reg .b32 	%r<11>;
	.reg .b32 	%f<4>;
	.reg .b64 	%rd<11>;

	ld.param.u64 	%rd4, [_Z10vectorMultPfS_S_i_param_0];
	ld.param.u64 	%rd5, [_Z10vectorMultPfS_S_i_param_1];
	ld.param.u64 	%rd6, [_Z10vectorMultPfS_S_i_param_2];
	ld.param.u32 	%r6, [_Z10vectorMultPfS_S_i_param_3];
	mov.u32 	%r7, %ctaid.x;
	mov.u32 	%r1, %ntid.x;
	mov.u32 	%r8, %tid.x;
	mad.lo.s32 	%r10, %r7, %r1, %r8;
	setp.ge.s32 	%p1, %r10, %r6;
	@%p1 bra 	$L__BB0_3;
	mov.u32 	%r9, %nctaid.x;
	mul.lo.s32 	%r3, %r1, %r9;
	cvta.to.global.u64 	%rd1, %rd4;
	cvta.to.global.u64 	%rd2, %rd5;
	cvta.to.global.u64 	%rd3, %rd6;
$L__BB0_2:
	mul.wide.s32 	%rd7, %r10, 4;
	add.s64 	%rd8, %rd1, %rd7;
	ld.global.f32 	%f1, [%rd8];
	add.s64 	%rd9, %rd2, %rd7;
	ld.global.f32 	%f2, [%rd9];
	mul.f32 	%f3, %f1, %f2;
	add.s64 	%rd10, %rd3, %rd7;
	st.global.f32 	[%rd10], %f3;
	add.s32 	%r10, %r10, %r3;
	setp.lt.s32 	%p2, %r10, %r6;
	@%p2 bra 	$L__BB0_2;
$L__BB0_3:
	ret;

}


// ===== COMPILED SASS (sm_100) =====

	.target	sm_100

	.elftype	@"ET_EXEC"


//--------------------- .note.nv.tkinfo           --------------------------
	.section	.note.nv.tkinfo,"",@"SHT_NOTE"
	.sectionflags	@"SHF_NOTE_NV_TKINFO"
	.tkinfo
        /*0018*/ 	.word	0x00000002
        /*0030*/ 	.string	""
        /*0030*/ 	.string	"ptxas"
        /*0030*/ 	.string	"Cuda compilation tools, release 13.0, V13.0.88"
        /*0030*/ 	.string	"Build cuda_13.0.r13.0/compiler.36424714_0"
        /*0030*/ 	.string	"-arch sm_100 -m 64 "



//--------------------- .note.nv.cuinfo           --------------------------
	.section	.note.nv.cuinfo,"",@"SHT_NOTE"
	.sectionflags	@"SHF_NOTE_NV_CUINFO"
        /*0018*/ 	.short	0x0002
        /*001a*/ 	.short	0x0064
        /*001c*/ 	.short	0x0082
	.zero		2


//--------------------- .nv.info                  --------------------------
	.section	.nv.info,"",@"SHT_CUDA_INFO"
	.align	4


	//----- nvinfo : EIATTR_REGCOUNT
	.align		4
        /*0000*/ 	.byte	0x04, 0x2f
        /*0002*/ 	.short	(.L_1 - .L_0)
	.align		4
.L_0:
        /*0004*/ 	.word	index@(_Z10vectorMultPfS_S_i)
        /*0008*/ 	.word	0x00000014


	//----- nvinfo : EIATTR_FRAME_SIZE
	.align		4
.L_1:
        /*000c*/ 	.byte	0x04, 0x11
        /*000e*/ 	.short	(.L_3 - .L_2)
	.align		4
.L_2:
        /*0010*/ 	.word	index@(_Z10vectorMultPfS_S_i)
        /*0014*/ 	.word	0x00000000


	//----- nvinfo : EIATTR_MIN_STACK_SIZE
	.align		4
.L_3:
        /*0018*/ 	.byte	0x04, 0x12
        /*001a*/ 	.short	(.L_5 - .L_4)
	.align		4
.L_4:
        /*001c*/ 	.word	index@(_Z10vectorMultPfS_S_i)
        /*0020*/ 	.word	0x00000000
.L_5:


//--------------------- .nv.compat                --------------------------
	.section	.nv.compat,"",@"SHT_CUDA_COMPAT_INFO"
	.align	4
        /*0000*/ 	.byte	0x02, 0x09, 0x00, 0x00, 0x02, 0x02, 0x01, 0x00, 0x02, 0x05, 0x05, 0x00, 0x03, 0x07, 0x01, 0x01
        /*0010*/ 	.byte	0x02, 0x03, 0x00, 0x00, 0x02, 0x06, 0x01, 0x00, 0x04, 0x0b, 0x08, 0x00, 0x09, 0x00, 0x00, 0x00
        /*0020*/ 	.byte	0x00, 0x00, 0x00, 0x00


//--------------------- .nv.info._Z10vectorMultPfS_S_i --------------------------
	.section	.nv.info._Z10vectorMultPfS_S_i,"",@"SHT_CUDA_INFO"
	.sectionflags	@""
	.align	4


	//----- nvinfo : EIATTR_CUDA_API_VERSION
	.align		4
        /*0000*/ 	.byte	0x04, 0x37
        /*0002*/ 	.short	(.L_7 - .L_6)
.L_6:
        /*0004*/ 	.word	0x00000082


	//----- nvinfo : EIATTR_KPARAM_INFO
	.align		4
.L_7:
        /*0008*/ 	.byte	0x04, 0x17
        /*000a*/ 	.short	(.L_9 - .L_8)
.L_8:
        /*000c*/ 	.word	0x00000000
        /*0010*/ 	.short	0x0003
        /*0012*/ 	.short	0x0018
        /*0014*/ 	.byte	0x00, 0xf0, 0x11, 0x00


	//----- nvinfo : EIATTR_KPARAM_INFO
	.align		4
.L_9:
        /*0018*/ 	.byte	0x04, 0x17
        /*001a*/ 	.short	(.L_11 - .L_10)
.L_10:
        /*001c*/ 	.word	0x00000000
        /*0020*/ 	.short	0x0002
        /*0022*/ 	.short	0x0010
        /*0024*/ 	.byte	0x00, 0xf5, 0x21, 0x00


	//----- nvinfo : EIATTR_KPARAM_INFO
	.align		4
.L_11:
        /*0028*/ 	.byte	0x04, 0x17
        /*002a*/ 	.short	(.L_13 - .L_12)
.L_12:
        /*002c*/ 	.word	0x00000000
        /*0030*/ 	.short	0x0001
        /*0032*/ 	.short	0x0008
        /*0034*/ 	.byte	0x00, 0xf5, 0x21, 0x00


	//----- nvinfo : EIATTR_KPARAM_INFO
	.align		4
.L_13:
        /*0038*/ 	.byte	0x04, 0x17
        /*003a*/ 	.short	(.L_15 - .L_14)
.L_14:
        /*003c*/ 	.word	0x00000000
        /*0040*/ 	.short	0x0000
        /*0042*/ 	.short	0x0000
        /*0044*/ 	.byte	0x00, 0xf5, 0x21, 0x00


	//----- nvinfo : EIATTR_SPARSE_MMA_MASK
	.align		4
.L_15:
        /*0048*/ 	.byte	0x03, 0x50
        /*004a*/ 	.short	0x0000


	//----- nvinfo : EIATTR_MAXREG_COUNT
	.align		4
        /*004c*/ 	.byte	0x03, 0x1b
        /*004e*/ 	.short	0x00ff


	//----- nvinfo : EIATTR_MERCURY_ISA_VERSION
	.align		4
        /*0050*/ 	.byte	0x03, 0x5f
        /*0052*/ 	.short	0x0101


	//----- nvinfo : EIATTR_VRC_CTA_INIT_COUNT
	.align		4
        /*0054*/ 	.byte	0x02, 0x4a
	.zero		1
	.zero		1


	//----- nvinfo : EIATTR_EXIT_INSTR_OFFSETS
	.align		4
        /*0058*/ 	.byte	0x04, 0x1c
        /*005a*/ 	.short	(.L_17 - .L_16)


	//   ....[0]....
.L_16:
        /*005c*/ 	.word	0x00000070


	//   ....[1]....
        /*0060*/ 	.word	0x00000180


	//----- nvinfo : EIATTR_CRS_STACK_SIZE
	.align		4
.L_17:
        /*0064*/ 	.byte	0x04, 0x1e
        /*0066*/ 	.short	(.L_19 - .L_18)
.L_18:
        /*0068*/ 	.word	0x00000000


	//----- nvinfo : EIATTR_CBANK_PARAM_SIZE
	.align		4
.L_19:
        /*006c*/ 	.byte	0x03, 0x19
        /*006e*/ 	.short	0x001c


	//----- nvinfo : EIATTR_PARAM_CBANK
	.align		4
        /*0070*/ 	.byte	0x04, 0x0a
        /*0072*/ 	.short	(.L_21 - .L_20)
	.align		4
.L_20:
        /*0074*/ 	.word	index@(.nv.constant0._Z10vectorMultPfS_S_i)
        /*0078*/ 	.short	0x0380
        /*007a*/ 	.short	0x001c


	//----- nvinfo : EIATTR_SW_WAR
	.align		4
.L_21:
        /*007c*/ 	.byte	0x04, 0x36
        /*007e*/ 	.short	(.L_23 - .L_22)
.L_22:
        /*0080*/ 	.word	0x00000008
.L_23:


//--------------------- .nv.callgraph             --------------------------
	.section	.nv.callgraph,"",@"SHT_CUDA_CALLGRAPH"
	.align	4
	.sectionentsize	8
	.align		4
        /*0000*/ 	.word	0x00000000
	.align		4
        /*0004*/ 	.word	0xffffffff
	.align		4
        /*0008*/ 	.word	0x00000000
	.align		4
        /*000c*/ 	.word	0xfffffffe
	.align		4
        /*0010*/ 	.word	0x00000000
	.align		4
        /*0014*/ 	.word	0xfffffffd
	.align		4
        /*0018*/ 	.word	0x00000000
	.align		4
        /*001c*/ 	.word	0xfffffffc


//--------------------- .text._Z10vectorMultPfS_S_i --------------------------
	.section	.text._Z10vectorMultPfS_S_i,"ax",@progbits
	.align	128
        .global         _Z10vectorMultPfS_S_i
        .type           _Z10vectorMultPfS_S_i,@function
        .size           _Z10vectorMultPfS_S_i,(.L_x_2 - _Z10vectorMultPfS_S_i)
        .other          _Z10vectorMultPfS_S_i,@"STO_CUDA_ENTRY STV_DEFAULT"
_Z10vectorMultPfS_S_i:
.text._Z10vectorMultPfS_S_i:
[----:B------:R-:W-:Y:S01]  /*0000*/  LDC R1, c[0x0][0x37c] ;  /* 0x0000df00ff017b82 */ /* 0x000fe20000000800 */
[----:B------:R-:W0:Y:S07]  /*0010*/  S2R R0, SR_TID.X ;  /* 0x0000000000007919 */ /* 0x000e2e0000002100 */
[----:B------:R-:W0:Y:S01]  /*0020*/  S2UR UR4, SR_CTAID.X ;  /* 0x00000000000479c3 */ /* 0x000e220000002500 */
[----:B------:R-:W1:Y:S07]  /*0030*/  LDCU UR5, c[0x0][0x398] ;  /* 0x00007300ff0577ac */ /* 0x000e6e0008000800 */
[----:B------:R-:W0:Y:S02]  /*0040*/  LDC R15, c[0x0][0x360] ;  /* 0x0000d800ff0f7b82 */ /* 0x000e240000000800 */
[----:B0-----:R-:W-:-:S05]  /*0050*/  IMAD R0, R15, UR4, R0 ;  /* 0x000000040f007c24 */ /* 0x001fca000f8e0200 */
[----:B-1----:R-:W-:-:S13]  /*0060*/  ISETP.GE.AND P0, PT, R0, UR5, PT ;  /* 0x0000000500007c0c */ /* 0x002fda000bf06270 */
[----:B------:R-:W-:Y:S05]  /*0070*/  @P0 EXIT ;  /* 0x000000000000094d */ /* 0x000fea0003800000 */
[----:B------:R-:W0:Y:S01]  /*0080*/  LDC.64 R12, c[0x0][0x390] ;  /* 0x0000e400ff0c7b82 */ /* 0x000e220000000a00 */
[----:B------:R-:W1:Y:S01]  /*0090*/  LDCU UR4, c[0x0][0x370] ;  /* 0x00006e00ff0477ac */ /* 0x000e620008000800 */
[----:B------:R-:W2:Y:S06]  /*00a0*/  LDCU.64 UR6, c[0x0][0x358] ;  /* 0x00006b00ff0677ac */ /* 0x000eac0008000a00 */
[----:B------:R-:W3:Y:S08]  /*00b0*/  LDC.64 R8, c[0x0][0x380] ;  /* 0x0000e000ff087b82 */ /* 0x000ef00000000a00 */
[----:B------:R-:W4:Y:S01]  /*00c0*/  LDC.64 R10, c[0x0][0x388] ;  /* 0x0000e200ff0a7b82 */ /* 0x000f220000000a00 */
[----:B-1----:R-:W-:-:S07]  /*00d0*/  IMAD R15, R15, UR4, RZ ;  /* 0x000000040f0f7c24 */ /* 0x002fce000f8e02ff */
.L_x_0:
[----:B---3--:R-:W-:-:S04]  /*00e0*/  IMAD.WIDE R2, R0, 0x4, R8 ;  /* 0x0000000400027825 */ /* 0x008fc800078e0208 */
[C---:B----4-:R-:W-:Y:S02]  /*00f0*/  IMAD.WIDE R4, R0.reuse, 0x4, R10 ;  /* 0x0000000400047825 */ /* 0x050fe400078e020a */
[----:B--2---:R-:W2:Y:S04]  /*0100*/  LDG.E R2, desc[UR6][R2.64] ;  /* 0x0000000602027981 */ /* 0x004ea8000c1e1900 */
[----:B------:R-:W2:Y:S01]  /*0110*/  LDG.E R5, desc[UR6][R4.64] ;  /* 0x0000000604057981 */ /* 0x000ea2000c1e1900 */
[----:B01----:R-:W-:Y:S01]  /*0120*/  IMAD.WIDE R6, R0, 0x4, R12 ;  /* 0x0000000400067825 */ /* 0x003fe200078e020c */
[----:B------:R-:W-:-:S04]  /*0130*/  IADD3 R0, PT, PT, R15, R0, RZ ;  /* 0x000000000f007210 */ /* 0x000fc80007ffe0ff */
[----:B------:R-:W-:Y:S01]  /*0140*/  ISETP.GE.AND P0, PT, R0, UR5, PT ;  /* 0x0000000500007c0c */ /* 0x000fe2000bf06270 */
[----:B--2---:R-:W-:-:S05]  /*0150*/  FMUL R17, R2, R5 ;  /* 0x0000000502117220 */ /* 0x004fca0000400000 */
[----:B------:R1:W-:Y:S07]  /*0160*/  STG.E desc[UR6][R6.64], R17 ;  /* 0x0000001106007986 */ /* 0x0003ee000c101906 */
[----:B------:R-:W-:Y:S05]  /*0170*/  @!P0 BRA `(.L_x_0) ;  /* 0xfffffffc00d88947 */ /* 0x000fea000383ffff */
[----:B------:R-:W-:Y:S05]  /*0180*/  EXIT ;  /* 0x000000000000794d */ /* 0x000fea0003800000 */
.L_x_1:
[----:B------:R-:W-:-:S00]  /*0190*/  BRA `(.L_x_1) ;  /* 0xfffffffc00fc7947 */ /* 0x000fc0000383ffff */
[----:B------:R-:W-:-:S00]  /*01a0*/  NOP ;  /* 0x0000000000007918 */ /* 0x000fc00000000000 */
        /* <DEDUP_REMOVED lines=13> */
.L_x_2:


//--------------------- .nv.shared.reserved.0     --------------------------
	.section	.nv.shared.reserved.0,"aw",@nobits
	.weak		__nv_reservedSMEM_offset_0_alias
	.size		__nv_reservedSMEM_offset_0_alias, 0, 64
	.other		__nv_reservedSMEM_offset_0_alias,@"STO_CUDA_RESERVED_SHARED STV_DEFAULT"
__nv_reservedSMEM_offset_0_alias:
	.zero		0
	.zero		64


//--------------------- .nv.constant0._Z10vectorMultPfS_S_i --------------------------
	.section	.nv.constant0._Z10vectorMultPfS_S_i,"a",@progbits
	.sectionflags	@""
	.align	4
.nv.constant0._Z10vectorMultPfS_S_i:
	.zero		924


//--------------------- SYMBOLS --------------------------

	.type		.nv.reservedSmem.offset0,@object
	.size		.nv.reservedSmem.offset0,0x4
